//
// Generated by NVIDIA NVVM Compiler
//
// Compiler Build ID: CL-36424714
// Cuda compilation tools, release 13.0, V13.0.88
// Based on NVVM 20.0.0
//

.version 9.0
.target sm_100
.address_size 64

	// .globl	_Z9cuda_blurPhS_iii

.visible .entry _Z9cuda_blurPhS_iii(
	.param .u64 .ptr .align 1 _Z9cuda_blurPhS_iii_param_0,
	.param .u64 .ptr .align 1 _Z9cuda_blurPhS_iii_param_1,
	.param .u32 _Z9cuda_blurPhS_iii_param_2,
	.param .u32 _Z9cuda_blurPhS_iii_param_3,
	.param .u32 _Z9cuda_blurPhS_iii_param_4
)
{
	.reg .pred 	%p<87>;
	.reg .b32 	%r<349>;
	.reg .b64 	%rd<23>;

	ld.param.u64 	%rd4, [_Z9cuda_blurPhS_iii_param_0];
	ld.param.u64 	%rd3, [_Z9cuda_blurPhS_iii_param_1];
	ld.param.u32 	%r174, [_Z9cuda_blurPhS_iii_param_2];
	ld.param.u32 	%r177, [_Z9cuda_blurPhS_iii_param_3];
	ld.param.u32 	%r176, [_Z9cuda_blurPhS_iii_param_4];
	cvta.to.global.u64 	%rd1, %rd4;
	mov.u32 	%r178, %ctaid.x;
	mov.u32 	%r179, %ntid.x;
	mov.u32 	%r180, %tid.x;
	mad.lo.s32 	%r1, %r178, %r179, %r180;
	mov.u32 	%r181, %ctaid.y;
	mov.u32 	%r182, %ntid.y;
	mov.u32 	%r183, %tid.y;
	mad.lo.s32 	%r184, %r181, %r182, %r183;
	setp.ge.s32 	%p2, %r1, %r174;
	setp.ge.s32 	%p3, %r184, %r177;
	or.pred  	%p4, %p2, %p3;
	@%p4 bra 	$L__BB0_42;
	neg.s32 	%r3, %r176;
	shl.b32 	%r186, %r176, 1;
	and.b32  	%r4, %r186, 6;
	and.b32  	%r5, %r176, 1;
	sub.s32 	%r6, 3, %r176;
	and.b32  	%r187, %r186, -8;
	neg.s32 	%r7, %r187;
	sub.s32 	%r8, %r1, %r176;
	mov.b32 	%r307, 0;
	mov.u32 	%r261, %r3;
	mov.u32 	%r308, %r307;
	mov.u32 	%r309, %r307;
	mov.u32 	%r310, %r307;
$L__BB0_2:
	setp.lt.u32 	%p5, %r176, 4;
	add.s32 	%r188, %r261, %r184;
	setp.gt.s32 	%p6, %r188, -1;
	setp.lt.s32 	%p7, %r188, %r177;
	and.pred  	%p1, %p6, %p7;
	mul.lo.s32 	%r14, %r188, %r174;
	mov.u32 	%r327, %r3;
	@%p5 bra 	$L__BB0_22;
	add.s32 	%r189, %r8, %r14;
	mul.lo.s32 	%r266, %r189, 3;
	mov.u32 	%r267, %r8;
	mov.u32 	%r268, %r7;
	mov.u32 	%r269, %r6;
$L__BB0_4:
	.pragma "nounroll";
	setp.gt.s32 	%p8, %r267, -1;
	setp.lt.s32 	%p9, %r267, %r174;
	and.pred  	%p10, %p8, %p9;
	and.pred  	%p11, %p10, %p1;
	cvt.s64.s32 	%rd5, %r266;
	add.s64 	%rd2, %rd1, %rd5;
	not.pred 	%p12, %p11;
	@%p12 bra 	$L__BB0_6;
	ld.global.u8 	%r190, [%rd2];
	add.s32 	%r310, %r310, %r190;
	ld.global.u8 	%r191, [%rd2+1];
	add.s32 	%r309, %r309, %r191;
	ld.global.u8 	%r192, [%rd2+2];
	add.s32 	%r308, %r308, %r192;
	add.s32 	%r307, %r307, 1;
$L__BB0_6:
	add.s32 	%r193, %r267, 1;
	setp.gt.s32 	%p13, %r193, -1;
	setp.lt.s32 	%p14, %r193, %r174;
	and.pred  	%p15, %p13, %p14;
	and.pred  	%p16, %p15, %p1;
	not.pred 	%p17, %p16;
	@%p17 bra 	$L__BB0_8;
	ld.global.u8 	%r194, [%rd2+3];
	add.s32 	%r310, %r310, %r194;
	ld.global.u8 	%r195, [%rd2+4];
	add.s32 	%r309, %r309, %r195;
	ld.global.u8 	%r196, [%rd2+5];
	add.s32 	%r308, %r308, %r196;
	add.s32 	%r307, %r307, 1;
$L__BB0_8:
	add.s32 	%r197, %r267, 2;
	setp.gt.s32 	%p18, %r197, -1;
	setp.lt.s32 	%p19, %r197, %r174;
	and.pred  	%p20, %p18, %p19;
	and.pred  	%p21, %p20, %p1;
	not.pred 	%p22, %p21;
	@%p22 bra 	$L__BB0_10;
	ld.global.u8 	%r198, [%rd2+6];
	add.s32 	%r310, %r310, %r198;
	ld.global.u8 	%r199, [%rd2+7];
	add.s32 	%r309, %r309, %r199;
	ld.global.u8 	%r200, [%rd2+8];
	add.s32 	%r308, %r308, %r200;
	add.s32 	%r307, %r307, 1;
$L__BB0_10:
	add.s32 	%r201, %r267, 3;
	setp.gt.s32 	%p23, %r201, -1;
	setp.lt.s32 	%p24, %r201, %r174;
	and.pred  	%p25, %p23, %p24;
	and.pred  	%p26, %p25, %p1;
	not.pred 	%p27, %p26;
	@%p27 bra 	$L__BB0_12;
	ld.global.u8 	%r202, [%rd2+9];
	add.s32 	%r310, %r310, %r202;
	ld.global.u8 	%r203, [%rd2+10];
	add.s32 	%r309, %r309, %r203;
	ld.global.u8 	%r204, [%rd2+11];
	add.s32 	%r308, %r308, %r204;
	add.s32 	%r307, %r307, 1;
$L__BB0_12:
	add.s32 	%r205, %r267, 4;
	setp.gt.s32 	%p28, %r205, -1;
	setp.lt.s32 	%p29, %r205, %r174;
	and.pred  	%p30, %p28, %p29;
	and.pred  	%p31, %p30, %p1;
	not.pred 	%p32, %p31;
	@%p32 bra 	$L__BB0_14;
	ld.global.u8 	%r206, [%rd2+12];
	add.s32 	%r310, %r310, %r206;
	ld.global.u8 	%r207, [%rd2+13];
	add.s32 	%r309, %r309, %r207;
	ld.global.u8 	%r208, [%rd2+14];
	add.s32 	%r308, %r308, %r208;
	add.s32 	%r307, %r307, 1;
$L__BB0_14:
	add.s32 	%r209, %r267, 5;
	setp.gt.s32 	%p33, %r209, -1;
	setp.lt.s32 	%p34, %r209, %r174;
	and.pred  	%p35, %p33, %p34;
	and.pred  	%p36, %p35, %p1;
	not.pred 	%p37, %p36;
	@%p37 bra 	$L__BB0_16;
	ld.global.u8 	%r210, [%rd2+15];
	add.s32 	%r310, %r310, %r210;
	ld.global.u8 	%r211, [%rd2+16];
	add.s32 	%r309, %r309, %r211;
	ld.global.u8 	%r212, [%rd2+17];
	add.s32 	%r308, %r308, %r212;
	add.s32 	%r307, %r307, 1;
$L__BB0_16:
	add.s32 	%r213, %r267, 6;
	setp.gt.s32 	%p38, %r213, -1;
	setp.lt.s32 	%p39, %r213, %r174;
	and.pred  	%p40, %p38, %p39;
	and.pred  	%p41, %p40, %p1;
	not.pred 	%p42, %p41;
	@%p42 bra 	$L__BB0_18;
	ld.global.u8 	%r214, [%rd2+18];
	add.s32 	%r310, %r310, %r214;
	ld.global.u8 	%r215, [%rd2+19];
	add.s32 	%r309, %r309, %r215;
	ld.global.u8 	%r216, [%rd2+20];
	add.s32 	%r308, %r308, %r216;
	add.s32 	%r307, %r307, 1;
$L__BB0_18:
	add.s32 	%r217, %r267, 7;
	setp.gt.s32 	%p43, %r217, -1;
	setp.lt.s32 	%p44, %r217, %r174;
	and.pred  	%p45, %p43, %p44;
	and.pred  	%p46, %p45, %p1;
	not.pred 	%p47, %p46;
	@%p47 bra 	$L__BB0_20;
	ld.global.u8 	%r218, [%rd2+21];
	add.s32 	%r310, %r310, %r218;
	ld.global.u8 	%r219, [%rd2+22];
	add.s32 	%r309, %r309, %r219;
	ld.global.u8 	%r220, [%rd2+23];
	add.s32 	%r308, %r308, %r220;
	add.s32 	%r307, %r307, 1;
$L__BB0_20:
	add.s32 	%r269, %r269, 8;
	add.s32 	%r268, %r268, 8;
	add.s32 	%r267, %r267, 8;
	add.s32 	%r266, %r266, 24;
	setp.ne.s32 	%p48, %r268, 0;
	@%p48 bra 	$L__BB0_4;
	add.s32 	%r327, %r269, -3;
$L__BB0_22:
	setp.lt.u32 	%p49, %r4, 3;
	@%p49 bra 	$L__BB0_32;
	add.s32 	%r98, %r327, %r1;
	setp.gt.s32 	%p50, %r98, -1;
	setp.lt.s32 	%p51, %r98, %r174;
	and.pred  	%p52, %p50, %p51;
	and.pred  	%p53, %p52, %p1;
	not.pred 	%p54, %p53;
	@%p54 bra 	$L__BB0_25;
	add.s32 	%r221, %r98, %r14;
	mul.lo.s32 	%r222, %r221, 3;
	cvt.s64.s32 	%rd6, %r222;
	add.s64 	%rd7, %rd1, %rd6;
	ld.global.u8 	%r223, [%rd7];
	add.s32 	%r310, %r310, %r223;
	ld.global.u8 	%r224, [%rd7+1];
	add.s32 	%r309, %r309, %r224;
	ld.global.u8 	%r225, [%rd7+2];
	add.s32 	%r308, %r308, %r225;
	add.s32 	%r307, %r307, 1;
$L__BB0_25:
	add.s32 	%r107, %r98, 1;
	setp.gt.s32 	%p55, %r107, -1;
	setp.lt.s32 	%p56, %r107, %r174;
	and.pred  	%p57, %p55, %p56;
	and.pred  	%p58, %p57, %p1;
	not.pred 	%p59, %p58;
	@%p59 bra 	$L__BB0_27;
	add.s32 	%r226, %r107, %r14;
	mul.lo.s32 	%r227, %r226, 3;
	cvt.s64.s32 	%rd8, %r227;
	add.s64 	%rd9, %rd1, %rd8;
	ld.global.u8 	%r228, [%rd9];
	add.s32 	%r310, %r310, %r228;
	ld.global.u8 	%r229, [%rd9+1];
	add.s32 	%r309, %r309, %r229;
	ld.global.u8 	%r230, [%rd9+2];
	add.s32 	%r308, %r308, %r230;
	add.s32 	%r307, %r307, 1;
$L__BB0_27:
	add.s32 	%r116, %r98, 2;
	setp.gt.s32 	%p60, %r116, -1;
	setp.lt.s32 	%p61, %r116, %r174;
	and.pred  	%p62, %p60, %p61;
	and.pred  	%p63, %p62, %p1;
	not.pred 	%p64, %p63;
	@%p64 bra 	$L__BB0_29;
	add.s32 	%r231, %r116, %r14;
	mul.lo.s32 	%r232, %r231, 3;
	cvt.s64.s32 	%rd10, %r232;
	add.s64 	%rd11, %rd1, %rd10;
	ld.global.u8 	%r233, [%rd11];
	add.s32 	%r310, %r310, %r233;
	ld.global.u8 	%r234, [%rd11+1];
	add.s32 	%r309, %r309, %r234;
	ld.global.u8 	%r235, [%rd11+2];
	add.s32 	%r308, %r308, %r235;
	add.s32 	%r307, %r307, 1;
$L__BB0_29:
	add.s32 	%r125, %r98, 3;
	setp.gt.s32 	%p65, %r125, -1;
	setp.lt.s32 	%p66, %r125, %r174;
	and.pred  	%p67, %p65, %p66;
	and.pred  	%p68, %p67, %p1;
	not.pred 	%p69, %p68;
	@%p69 bra 	$L__BB0_31;
	add.s32 	%r236, %r125, %r14;
	mul.lo.s32 	%r237, %r236, 3;
	cvt.s64.s32 	%rd12, %r237;
	add.s64 	%rd13, %rd1, %rd12;
	ld.global.u8 	%r238, [%rd13];
	add.s32 	%r310, %r310, %r238;
	ld.global.u8 	%r239, [%rd13+1];
	add.s32 	%r309, %r309, %r239;
	ld.global.u8 	%r240, [%rd13+2];
	add.s32 	%r308, %r308, %r240;
	add.s32 	%r307, %r307, 1;
$L__BB0_31:
	add.s32 	%r327, %r327, 4;
$L__BB0_32:
	setp.eq.s32 	%p70, %r5, 0;
	@%p70 bra 	$L__BB0_38;
	add.s32 	%r140, %r327, %r1;
	setp.gt.s32 	%p71, %r140, -1;
	setp.lt.s32 	%p72, %r140, %r174;
	and.pred  	%p73, %p71, %p72;
	and.pred  	%p74, %p73, %p1;
	not.pred 	%p75, %p74;
	@%p75 bra 	$L__BB0_35;
	add.s32 	%r241, %r140, %r14;
	mul.lo.s32 	%r242, %r241, 3;
	cvt.s64.s32 	%rd14, %r242;
	add.s64 	%rd15, %rd1, %rd14;
	ld.global.u8 	%r243, [%rd15];
	add.s32 	%r310, %r310, %r243;
	ld.global.u8 	%r244, [%rd15+1];
	add.s32 	%r309, %r309, %r244;
	ld.global.u8 	%r245, [%rd15+2];
	add.s32 	%r308, %r308, %r245;
	add.s32 	%r307, %r307, 1;
$L__BB0_35:
	add.s32 	%r149, %r140, 1;
	setp.gt.s32 	%p76, %r149, -1;
	setp.lt.s32 	%p77, %r149, %r174;
	and.pred  	%p78, %p76, %p77;
	and.pred  	%p79, %p78, %p1;
	not.pred 	%p80, %p79;
	@%p80 bra 	$L__BB0_37;
	add.s32 	%r246, %r149, %r14;
	mul.lo.s32 	%r247, %r246, 3;
	cvt.s64.s32 	%rd16, %r247;
	add.s64 	%rd17, %rd1, %rd16;
	ld.global.u8 	%r248, [%rd17];
	add.s32 	%r310, %r310, %r248;
	ld.global.u8 	%r249, [%rd17+1];
	add.s32 	%r309, %r309, %r249;
	ld.global.u8 	%r250, [%rd17+2];
	add.s32 	%r308, %r308, %r250;
	add.s32 	%r307, %r307, 1;
$L__BB0_37:
	add.s32 	%r327, %r327, 2;
$L__BB0_38:
	add.s32 	%r164, %r327, %r1;
	setp.gt.s32 	%p81, %r164, -1;
	setp.lt.s32 	%p82, %r164, %r174;
	and.pred  	%p83, %p81, %p82;
	and.pred  	%p84, %p83, %p1;
	not.pred 	%p85, %p84;
	@%p85 bra 	$L__BB0_40;
	add.s32 	%r251, %r164, %r14;
	mul.lo.s32 	%r252, %r251, 3;
	cvt.s64.s32 	%rd18, %r252;
	add.s64 	%rd19, %rd1, %rd18;
	ld.global.u8 	%r253, [%rd19];
	add.s32 	%r310, %r310, %r253;
	ld.global.u8 	%r254, [%rd19+1];
	add.s32 	%r309, %r309, %r254;
	ld.global.u8 	%r255, [%rd19+2];
	add.s32 	%r308, %r308, %r255;
	add.s32 	%r307, %r307, 1;
$L__BB0_40:
	add.s32 	%r173, %r261, 1;
	setp.ne.s32 	%p86, %r261, %r176;
	mov.u32 	%r261, %r173;
	@%p86 bra 	$L__BB0_2;
	mad.lo.s32 	%r256, %r174, %r184, %r1;
	mul.lo.s32 	%r257, %r256, 3;
	div.s32 	%r258, %r310, %r307;
	cvt.s64.s32 	%rd20, %r257;
	cvta.to.global.u64 	%rd21, %rd3;
	add.s64 	%rd22, %rd21, %rd20;
	st.global.u8 	[%rd22], %r258;
	div.s32 	%r259, %r309, %r307;
	st.global.u8 	[%rd22+1], %r259;
	div.s32 	%r260, %r308, %r307;
	st.global.u8 	[%rd22+2], %r260;
$L__BB0_42:
	ret;

}


// ===== COMPILED SASS (sm_100) =====

	.target	sm_100

	.elftype	@"ET_EXEC"


//--------------------- .note.nv.tkinfo           --------------------------
	.section	.note.nv.tkinfo,"",@"SHT_NOTE"
	.sectionflags	@"SHF_NOTE_NV_TKINFO"
	.tkinfo
        /*0018*/ 	.word	0x00000002
        /*0030*/ 	.string	""
        /*0030*/ 	.string	"ptxas"
        /*0030*/ 	.string	"Cuda compilation tools, release 13.0, V13.0.88"
        /*0030*/ 	.string	"Build cuda_13.0.r13.0/compiler.36424714_0"
        /*0030*/ 	.string	"-arch sm_100 -m 64 "



//--------------------- .note.nv.cuinfo           --------------------------
	.section	.note.nv.cuinfo,"",@"SHT_NOTE"
	.sectionflags	@"SHF_NOTE_NV_CUINFO"
        /*0018*/ 	.short	0x0002
        /*001a*/ 	.short	0x0064
        /*001c*/ 	.short	0x0082
	.zero		2


//--------------------- .nv.info                  --------------------------
	.section	.nv.info,"",@"SHT_CUDA_INFO"
	.align	4


	//----- nvinfo : EIATTR_REGCOUNT
	.align		4
        /*0000*/ 	.byte	0x04, 0x2f
        /*0002*/ 	.short	(.L_1 - .L_0)
	.align		4
.L_0:
        /*0004*/ 	.word	index@(_Z9cuda_blurPhS_iii)
        /*0008*/ 	.word	0x0000001f


	//----- nvinfo : EIATTR_FRAME_SIZE
	.align		4
.L_1:
        /*000c*/ 	.byte	0x04, 0x11
        /*000e*/ 	.short	(.L_3 - .L_2)
	.align		4
.L_2:
        /*0010*/ 	.word	index@(_Z9cuda_blurPhS_iii)
        /*0014*/ 	.word	0x00000000


	//----- nvinfo : EIATTR_MIN_STACK_SIZE
	.align		4
.L_3:
        /*0018*/ 	.byte	0x04, 0x12
        /*001a*/ 	.short	(.L_5 - .L_4)
	.align		4
.L_4:
        /*001c*/ 	.word	index@(_Z9cuda_blurPhS_iii)
        /*0020*/ 	.word	0x00000000
.L_5:


//--------------------- .nv.compat                --------------------------
	.section	.nv.compat,"",@"SHT_CUDA_COMPAT_INFO"
	.align	4
        /*0000*/ 	.byte	0x02, 0x09, 0x00, 0x00, 0x02, 0x02, 0x01, 0x00, 0x02, 0x05, 0x05, 0x00, 0x03, 0x07, 0x01, 0x01
        /*0010*/ 	.byte	0x02, 0x03, 0x00, 0x00, 0x02, 0x06, 0x01, 0x00, 0x04, 0x0b, 0x08, 0x00, 0x09, 0x00, 0x00, 0x00
        /*0020*/ 	.byte	0x00, 0x00, 0x00, 0x00


//--------------------- .nv.info._Z9cuda_blurPhS_iii --------------------------
	.section	.nv.info._Z9cuda_blurPhS_iii,"",@"SHT_CUDA_INFO"
	.sectionflags	@""
	.align	4


	//----- nvinfo : EIATTR_CUDA_API_VERSION
	.align		4
        /*0000*/ 	.byte	0x04, 0x37
        /*0002*/ 	.short	(.L_7 - .L_6)
.L_6:
        /*0004*/ 	.word	0x00000082


	//----- nvinfo : EIATTR_KPARAM_INFO
	.align		4
.L_7:
        /*0008*/ 	.byte	0x04, 0x17
        /*000a*/ 	.short	(.L_9 - .L_8)
.L_8:
        /*000c*/ 	.word	0x00000000
        /*0010*/ 	.short	0x0004
        /*0012*/ 	.short	0x0018
        /*0014*/ 	.byte	0x00, 0xf0, 0x11, 0x00


	//----- nvinfo : EIATTR_KPARAM_INFO
	.align		4
.L_9:
        /*0018*/ 	.byte	0x04, 0x17
        /*001a*/ 	.short	(.L_11 - .L_10)
.L_10:
        /*001c*/ 	.word	0x00000000
        /*0020*/ 	.short	0x0003
        /*0022*/ 	.short	0x0014
        /*0024*/ 	.byte	0x00, 0xf0, 0x11, 0x00


	//----- nvinfo : EIATTR_KPARAM_INFO
	.align		4
.L_11:
        /*0028*/ 	.byte	0x04, 0x17
        /*002a*/ 	.short	(.L_13 - .L_12)
.L_12:
        /*002c*/ 	.word	0x00000000
        /*0030*/ 	.short	0x0002
        /*0032*/ 	.short	0x0010
        /*0034*/ 	.byte	0x00, 0xf0, 0x11, 0x00


	//----- nvinfo : EIATTR_KPARAM_INFO
	.align		4
.L_13:
        /*0038*/ 	.byte	0x04, 0x17
        /*003a*/ 	.short	(.L_15 - .L_14)
.L_14:
        /*003c*/ 	.word	0x00000000
        /*0040*/ 	.short	0x0001
        /*0042*/ 	.short	0x0008
        /*0044*/ 	.byte	0x00, 0xf5, 0x21, 0x00


	//----- nvinfo : EIATTR_KPARAM_INFO
	.align		4
.L_15:
        /*0048*/ 	.byte	0x04, 0x17
        /*004a*/ 	.short	(.L_17 - .L_16)
.L_16:
        /*004c*/ 	.word	0x00000000
        /*0050*/ 	.short	0x0000
        /*0052*/ 	.short	0x0000
        /*0054*/ 	.byte	0x00, 0xf5, 0x21, 0x00


	//----- nvinfo : EIATTR_SPARSE_MMA_MASK
	.align		4
.L_17:
        /*0058*/ 	.byte	0x03, 0x50
        /*005a*/ 	.short	0x0000


	//----- nvinfo : EIATTR_MAXREG_COUNT
	.align		4
        /*005c*/ 	.byte	0x03, 0x1b
        /*005e*/ 	.short	0x00ff


	//----- nvinfo : EIATTR_MERCURY_ISA_VERSION
	.align		4
        /*0060*/ 	.byte	0x03, 0x5f
        /*0062*/ 	.short	0x0101


	//----- nvinfo : EIATTR_VRC_CTA_INIT_COUNT
	.align		4
        /*0064*/ 	.byte	0x02, 0x4a
	.zero		1
	.zero		1


	//----- nvinfo : EIATTR_EXIT_INSTR_OFFSETS
	.align		4
        /*0068*/ 	.byte	0x04, 0x1c
        /*006a*/ 	.short	(.L_19 - .L_18)


	//   ....[0]....
.L_18:
        /*006c*/ 	.word	0x000000c0


	//   ....[1]....
        /*0070*/ 	.word	0x00001460


	//----- nvinfo : EIATTR_CRS_STACK_SIZE
	.align		4
.L_19:
        /*0074*/ 	.byte	0x04, 0x1e
        /*0076*/ 	.short	(.L_21 - .L_20)
.L_20:
        /*0078*/ 	.word	0x00000000


	//----- nvinfo : EIATTR_CBANK_PARAM_SIZE
	.align		4
.L_21:
        /*007c*/ 	.byte	0x03, 0x19
        /*007e*/ 	.short	0x001c


	//----- nvinfo : EIATTR_PARAM_CBANK
	.align		4
        /*0080*/ 	.byte	0x04, 0x0a
        /*0082*/ 	.short	(.L_23 - .L_22)
	.align		4
.L_22:
        /*0084*/ 	.word	index@(.nv.constant0._Z9cuda_blurPhS_iii)
        /*0088*/ 	.short	0x0380
        /*008a*/ 	.short	0x001c


	//----- nvinfo : EIATTR_SW_WAR
	.align		4
.L_23:
        /*008c*/ 	.byte	0x04, 0x36
        /*008e*/ 	.short	(.L_25 - .L_24)
.L_24:
        /*0090*/ 	.word	0x00000008
.L_25:


//--------------------- .nv.callgraph             --------------------------
	.section	.nv.callgraph,"",@"SHT_CUDA_CALLGRAPH"
	.align	4
	.sectionentsize	8
	.align		4
        /*0000*/ 	.word	0x00000000
	.align		4
        /*0004*/ 	.word	0xffffffff
	.align		4
        /*0008*/ 	.word	0x00000000
	.align		4
        /*000c*/ 	.word	0xfffffffe
	.align		4
        /*0010*/ 	.word	0x00000000
	.align		4
        /*0014*/ 	.word	0xfffffffd
	.align		4
        /*0018*/ 	.word	0x00000000
	.align		4
        /*001c*/ 	.word	0xfffffffc


//--------------------- .text._Z9cuda_blurPhS_iii --------------------------
	.section	.text._Z9cuda_blurPhS_iii,"ax",@progbits
	.align	128
        .global         _Z9cuda_blurPhS_iii
        .type           _Z9cuda_blurPhS_iii,@function
        .size           _Z9cuda_blurPhS_iii,(.L_x_8 - _Z9cuda_blurPhS_iii)
        .other          _Z9cuda_blurPhS_iii,@"STO_CUDA_ENTRY STV_DEFAULT"
_Z9cuda_blurPhS_iii:
.text._Z9cuda_blurPhS_iii:
[----:B------:R-:W-:Y:S01]  /*0000*/  LDC R1, c[0x0][0x37c] ;  /* 0x0000df00ff017b82 */ /* 0x000fe20000000800 */
[----:B------:R-:W0:Y:S07]  /*0010*/  S2R R3, SR_TID.Y ;  /* 0x0000000000037919 */ /* 0x000e2e0000002200 */
[----:B------:R-:W1:Y:S01]  /*0020*/  LDC R11, c[0x0][0x360] ;  /* 0x0000d800ff0b7b82 */ /* 0x000e620000000800 */
[----:B------:R-:W2:Y:S01]  /*0030*/  LDCU.64 UR6, c[0x0][0x390] ;  /* 0x00007200ff0677ac */ /* 0x000ea20008000a00 */
[----:B------:R-:W1:Y:S06]  /*0040*/  S2R R0, SR_TID.X ;  /* 0x0000000000007919 */ /* 0x000e6c0000002100 */
[----:B------:R-:W0:Y:S08]  /*0050*/  S2UR UR5, SR_CTAID.Y ;  /* 0x00000000000579c3 */ /* 0x000e300000002600 */
[----:B------:R-:W0:Y:S08]  /*0060*/  LDC R4, c[0x0][0x364] ;  /* 0x0000d900ff047b82 */ /* 0x000e300000000800 */
[----:B------:R-:W1:Y:S01]  /*0070*/  S2UR UR4, SR_CTAID.X ;  /* 0x00000000000479c3 */ /* 0x000e620000002500 */
[----:B0-----:R-:W-:-:S05]  /*0080*/  IMAD R4, R4, UR5, R3 ;  /* 0x0000000504047c24 */ /* 0x001fca000f8e0203 */
[----:B--2---:R-:W-:Y:S01]  /*0090*/  ISETP.GE.AND P0, PT, R4, UR7, PT ;  /* 0x0000000704007c0c */ /* 0x004fe2000bf06270 */
[----:B-1----:R-:W-:-:S05]  /*00a0*/  IMAD R11, R11, UR4, R0 ;  /* 0x000000040b0b7c24 */ /* 0x002fca000f8e0200 */
[----:B------:R-:W-:-:S13]  /*00b0*/  ISETP.GE.OR P0, PT, R11, UR6, P0 ;  /* 0x000000060b007c0c */ /* 0x000fda0008706670 */
[----:B------:R-:W-:Y:S05]  /*00c0*/  @P0 EXIT ;  /* 0x000000000000094d */ /* 0x000fea0003800000 */
[----:B------:R-:W0:Y:S01]  /*00d0*/  LDCU UR7, c[0x0][0x398] ;  /* 0x00007300ff0777ac */ /* 0x000e220008000800 */
[----:B------:R-:W-:Y:S02]  /*00e0*/  IMAD.MOV.U32 R0, RZ, RZ, RZ ;  /* 0x000000ffff007224 */ /* 0x000fe400078e00ff */
[----:B------:R-:W-:Y:S01]  /*00f0*/  IMAD.MOV.U32 R9, RZ, RZ, RZ ;  /* 0x000000ffff097224 */ /* 0x000fe200078e00ff */
[----:B------:R-:W1:Y:S01]  /*0100*/  LDCU.64 UR10, c[0x0][0x358] ;  /* 0x00006b00ff0a77ac */ /* 0x000e620008000a00 */
[----:B------:R-:W-:Y:S02]  /*0110*/  IMAD.MOV.U32 R5, RZ, RZ, RZ ;  /* 0x000000ffff057224 */ /* 0x000fe400078e00ff */
[----:B------:R-:W-:Y:S01]  /*0120*/  IMAD.MOV.U32 R7, RZ, RZ, RZ ;  /* 0x000000ffff077224 */ /* 0x000fe200078e00ff */
[----:B0-----:R-:W-:Y:S02]  /*0130*/  USHF.L.U32 UR4, UR7, 0x1, URZ ;  /* 0x0000000107047899 */ /* 0x001fe400080006ff */
[----:B------:R-:W-:Y:S01]  /*0140*/  IADD3 R6, PT, PT, R11, -UR7, RZ ;  /* 0x800000070b067c10 */ /* 0x000fe2000fffe0ff */
[----:B------:R-:W-:-:S02]  /*0150*/  UIADD3 UR8, UPT, UPT, -UR7, URZ, URZ ;  /* 0x000000ff07087290 */ /* 0x000fc4000fffe1ff */
[----:B------:R-:W-:Y:S02]  /*0160*/  ULOP3.LUT UR6, UR4, 0xfffffff8, URZ, 0xc0, !UPT ;  /* 0xfffffff804067892 */ /* 0x000fe4000f8ec0ff */
[----:B------:R-:W-:Y:S02]  /*0170*/  ULOP3.LUT UR4, UR4, 0x6, URZ, 0xc0, !UPT ;  /* 0x0000000604047892 */ /* 0x000fe4000f8ec0ff */
[----:B------:R-:W-:Y:S02]  /*0180*/  UIADD3 UR5, UPT, UPT, -UR7, 0x3, URZ ;  /* 0x0000000307057890 */ /* 0x000fe4000fffe1ff */
[----:B------:R-:W-:Y:S02]  /*0190*/  UISETP.GE.U32.AND UP1, UPT, UR4, 0x3, UPT ;  /* 0x000000030400788c */ /* 0x000fe4000bf26070 */
[----:B------:R-:W-:Y:S01]  /*01a0*/  UIADD3 UR9, UPT, UPT, -UR6, URZ, URZ ;  /* 0x000000ff06097290 */ /* 0x000fe2000fffe1ff */
[----:B-1----:R-:W-:-:S11]  /*01b0*/  UMOV UR4, UR8 ;  /* 0x0000000800047c82 */ /* 0x002fd60008000000 */
.L_x_6:
[----:B------:R-:W0:Y:S01]  /*01c0*/  LDCU UR7, c[0x0][0x398] ;  /* 0x00007300ff0777ac */ /* 0x000e220008000800 */
[----:B------:R-:W-:Y:S01]  /*01d0*/  VIADD R13, R4, UR4 ;  /* 0x00000004040d7c36 */ /* 0x000fe20008000000 */
[----:B------:R-:W1:Y:S01]  /*01e0*/  LDCU UR12, c[0x0][0x394] ;  /* 0x00007280ff0c77ac */ /* 0x000e620008000800 */
[----:B------:R-:W-:Y:S01]  /*01f0*/  UMOV UR6, UR4 ;  /* 0x0000000400067c82 */ /* 0x000fe20008000000 */
[----:B------:R-:W-:Y:S02]  /*0200*/  UIADD3 UR4, UPT, UPT, UR4, 0x1, URZ ;  /* 0x0000000104047890 */ /* 0x000fe4000fffe0ff */
[----:B0-----:R-:W-:Y:S02]  /*0210*/  UISETP.GE.U32.AND UP2, UPT, UR7, 0x4, UPT ;  /* 0x000000040700788c */ /* 0x001fe4000bf46070 */
[----:B------:R-:W-:Y:S01]  /*0220*/  UISETP.NE.AND UP0, UPT, UR6, UR7, UPT ;  /* 0x000000070600728c */ /* 0x000fe2000bf05270 */
[----:B-1----:R-:W-:Y:S02]  /*0230*/  ISETP.GE.AND P0, PT, R13, UR12, PT ;  /* 0x0000000c0d007c0c */ /* 0x002fe4000bf06270 */
[----:B------:R-:W-:-:S02]  /*0240*/  UMOV UR6, UR8 ;  /* 0x0000000800067c82 */ /* 0x000fc40008000000 */
[----:B------:R-:W-:Y:S02]  /*0250*/  ISETP.GT.AND P0, PT, R13, -0x1, !P0 ;  /* 0xffffffff0d00780c */ /* 0x000fe40004704270 */
[----:B------:R-:W-:Y:S11]  /*0260*/  BRA.U !UP2, `(.L_x_0) ;  /* 0x000000050aa07547 */ /* 0x000ff6000b800000 */
[----:B------:R-:W0:Y:S01]  /*0270*/  LDCU UR6, c[0x0][0x390] ;  /* 0x00007200ff0677ac */ /* 0x000e220008000800 */
[--C-:B------:R-:W-:Y:S01]  /*0280*/  IMAD.MOV.U32 R8, RZ, RZ, R6.reuse ;  /* 0x000000ffff087224 */ /* 0x100fe200078e0006 */
[----:B------:R-:W1:Y:S01]  /*0290*/  LDCU UR14, c[0x0][0x390] ;  /* 0x00007200ff0e77ac */ /* 0x000e620008000800 */
[----:B------:R-:W2:Y:S01]  /*02a0*/  LDCU.64 UR12, c[0x0][0x380] ;  /* 0x00007000ff0c77ac */ /* 0x000ea20008000a00 */
[----:B------:R-:W-:Y:S01]  /*02b0*/  UMOV UR7, UR5 ;  /* 0x0000000500077c82 */ /* 0x000fe20008000000 */
[----:B0-----:R-:W-:Y:S01]  /*02c0*/  IMAD R10, R13, UR6, R6 ;  /* 0x000000060d0a7c24 */ /* 0x001fe2000f8e0206 */
[----:B------:R-:W-:-:S03]  /*02d0*/  UMOV UR6, UR9 ;  /* 0x0000000900067c82 */ /* 0x000fc60008000000 */
[----:B-12---:R-:W-:-:S07]  /*02e0*/  IMAD R10, R10, 0x3, RZ ;  /* 0x000000030a0a7824 */ /* 0x006fce00078e02ff */
.L_x_1:
[C---:B------:R-:W-:Y:S01]  /*02f0*/  ISETP.GE.AND P2, PT, R8.reuse, UR14, PT ;  /* 0x0000000e08007c0c */ /* 0x040fe2000bf46270 */
[----:B------:R-:W-:Y:S01]  /*0300*/  VIADD R12, R8, 0x1 ;  /* 0x00000001080c7836 */ /* 0x000fe20000000000 */
[----:B------:R-:W-:Y:S02]  /*0310*/  IADD3 R2, P1, PT, R10, UR12, RZ ;  /* 0x0000000c0a027c10 */ /* 0x000fe4000ff3e0ff */
[----:B------:R-:W-:Y:S02]  /*0320*/  ISETP.GT.AND P2, PT, R8, -0x1, !P2 ;  /* 0xffffffff0800780c */ /* 0x000fe40005744270 */
[C---:B------:R-:W-:Y:S02]  /*0330*/  ISETP.GE.AND P4, PT, R12.reuse, UR14, PT ;  /* 0x0000000e0c007c0c */ /* 0x040fe4000bf86270 */
[----:B------:R-:W-:Y:S02]  /*0340*/  PLOP3.LUT P2, PT, P2, P0, PT, 0x80, 0x8 ;  /* 0x000000000008781c */ /* 0x000fe40001741070 */
[----:B------:R-:W-:-:S02]  /*0350*/  ISETP.GT.AND P4, PT, R12, -0x1, !P4 ;  /* 0xffffffff0c00780c */ /* 0x000fc40006784270 */
[----:B------:R-:W-:Y:S01]  /*0360*/  LEA.HI.X.SX32 R3, R10, UR13, 0x1, P1 ;  /* 0x0000000d0a037c11 */ /* 0x000fe200088f0eff */
[----:B------:R-:W-:Y:S01]  /*0370*/  VIADD R12, R8, 0x2 ;  /* 0x00000002080c7836 */ /* 0x000fe20000000000 */
[----:B------:R-:W-:-:S07]  /*0380*/  PLOP3.LUT P4, PT, P4, P0, PT, 0x80, 0x8 ;  /* 0x000000000008781c */ /* 0x000fce0002781070 */
[----:B------:R-:W2:Y:S01]  /*0390*/  @P2 LDG.E.U8 R18, desc[UR10][R2.64] ;  /* 0x0000000a02122981 */ /* 0x000ea2000c1e1100 */
[----:B------:R-:W-:-:S03]  /*03a0*/  ISETP.GE.AND P1, PT, R12, UR14, PT ;  /* 0x0000000e0c007c0c */ /* 0x000fc6000bf26270 */
[----:B------:R-:W3:Y:S01]  /*03b0*/  @P2 LDG.E.U8 R20, desc[UR10][R2.64+0x1] ;  /* 0x0000010a02142981 */ /* 0x000ee2000c1e1100 */
[----:B------:R-:W-:-:S03]  /*03c0*/  ISETP.GT.AND P1, PT, R12, -0x1, !P1 ;  /* 0xffffffff0c00780c */ /* 0x000fc60004f24270 */
[----:B------:R-:W4:Y:S01]  /*03d0*/  @P2 LDG.E.U8 R22, desc[UR10][R2.64+0x2] ;  /* 0x0000020a02162981 */ /* 0x000f22000c1e1100 */
[----:B------:R-:W-:-:S03]  /*03e0*/  PLOP3.LUT P1, PT, P1, P0, PT, 0x80, 0x8 ;  /* 0x000000000008781c */ /* 0x000fc60000f21070 */
[----:B------:R-:W5:Y:S04]  /*03f0*/  @P4 LDG.E.U8 R24, desc[UR10][R2.64+0x3] ;  /* 0x0000030a02184981 */ /* 0x000f68000c1e1100 */
[----:B------:R-:W5:Y:S04]  /*0400*/  @P4 LDG.E.U8 R26, desc[UR10][R2.64+0x4] ;  /* 0x0000040a021a4981 */ /* 0x000f68000c1e1100 */
[----:B------:R-:W5:Y:S04]  /*0410*/  @P4 LDG.E.U8 R28, desc[UR10][R2.64+0x5] ;  /* 0x0000050a021c4981 */ /* 0x000f68000c1e1100 */
[----:B------:R-:W5:Y:S04]  /*0420*/  @P1 LDG.E.U8 R16, desc[UR10][R2.64+0x6] ;  /* 0x0000060a02101981 */ /* 0x000f68000c1e1100 */
[----:B------:R-:W5:Y:S04]  /*0430*/  @P1 LDG.E.U8 R12, desc[UR10][R2.64+0x7] ;  /* 0x0000070a020c1981 */ /* 0x000f68000c1e1100 */
[----:B------:R-:W5:Y:S01]  /*0440*/  @P1 LDG.E.U8 R14, desc[UR10][R2.64+0x8] ;  /* 0x0000080a020e1981 */ /* 0x000f62000c1e1100 */
[----:B------:R-:W-:-:S02]  /*0450*/  VIADD R15, R8, 0x3 ;  /* 0x00000003080f7836 */ /* 0x000fc40000000000 */
[C---:B------:R-:W-:Y:S02]  /*0460*/  VIADD R17, R8.reuse, 0x4 ;  /* 0x0000000408117836 */ /* 0x040fe40000000000 */
[----:B------:R-:W-:Y:S01]  /*0470*/  VIADD R19, R8, 0x6 ;  /* 0x0000000608137836 */ /* 0x000fe20000000000 */
[----:B------:R-:W-:Y:S01]  /*0480*/  ISETP.GE.AND P6, PT, R15, UR14, PT ;  /* 0x0000000e0f007c0c */ /* 0x000fe2000bfc6270 */
[----:B------:R-:W-:Y:S01]  /*0490*/  @P2 VIADD R0, R0, 0x1 ;  /* 0x0000000100002836 */ /* 0x000fe20000000000 */
[----:B------:R-:W-:Y:S02]  /*04a0*/  ISETP.GE.AND P5, PT, R17, UR14, PT ;  /* 0x0000000e11007c0c */ /* 0x000fe4000bfa6270 */
[----:B------:R-:W-:Y:S01]  /*04b0*/  ISETP.GT.AND P6, PT, R15, -0x1, !P6 ;  /* 0xffffffff0f00780c */ /* 0x000fe200077c4270 */
[----:B------:R-:W-:Y:S01]  /*04c0*/  @P4 VIADD R0, R0, 0x1 ;  /* 0x0000000100004836 */ /* 0x000fe20000000000 */
[----:B------:R-:W-:Y:S02]  /*04d0*/  ISETP.GT.AND P5, PT, R17, -0x1, !P5 ;  /* 0xffffffff1100780c */ /* 0x000fe40006fa4270 */
[----:B------:R-:W-:-:S02]  /*04e0*/  PLOP3.LUT P6, PT, P6, P0, PT, 0x80, 0x8 ;  /* 0x000000000008781c */ /* 0x000fc400037c1070 */
[----:B------:R-:W-:Y:S02]  /*04f0*/  IADD3 R15, PT, PT, R8, 0x7, RZ ;  /* 0x00000007080f7810 */ /* 0x000fe40007ffe0ff */
[----:B------:R-:W-:-:S09]  /*0500*/  PLOP3.LUT P5, PT, P5, P0, PT, 0x80, 0x8 ;  /* 0x000000000008781c */ /* 0x000fd20002fa1070 */
[----:B------:R-:W5:Y:S01]  /*0510*/  @P6 LDG.E.U8 R17, desc[UR10][R2.64+0x9] ;  /* 0x0000090a02116981 */ /* 0x000f62000c1e1100 */
[----:B--2---:R-:W-:Y:S02]  /*0520*/  @P2 IADD3 R7, PT, PT, R7, R18, RZ ;  /* 0x0000001207072210 */ /* 0x004fe40007ffe0ff */
[----:B------:R-:W-:Y:S01]  /*0530*/  IADD3 R18, PT, PT, R8, 0x5, RZ ;  /* 0x0000000508127810 */ /* 0x000fe20007ffe0ff */
[----:B---3--:R-:W-:-:S03]  /*0540*/  @P2 IMAD.IADD R5, R5, 0x1, R20 ;  /* 0x0000000105052824 */ /* 0x008fc600078e0214 */
[C---:B------:R-:W-:Y:S01]  /*0550*/  ISETP.GE.AND P3, PT, R18.reuse, UR14, PT ;  /* 0x0000000e12007c0c */ /* 0x040fe2000bf66270 */
[----:B----4-:R-:W-:Y:S01]  /*0560*/  @P2 IMAD.IADD R9, R9, 0x1, R22 ;  /* 0x0000000109092824 */ /* 0x010fe200078e0216 */
[----:B------:R-:W-:Y:S01]  /*0570*/  ISETP.GE.AND P2, PT, R19, UR14, PT ;  /* 0x0000000e13007c0c */ /* 0x000fe2000bf46270 */
[----:B------:R-:W2:Y:S01]  /*0580*/  @P5 LDG.E.U8 R22, desc[UR10][R2.64+0xe] ;  /* 0x00000e0a02165981 */ /* 0x000ea2000c1e1100 */
[----:B------:R-:W-:Y:S01]  /*0590*/  ISETP.GT.AND P3, PT, R18, -0x1, !P3 ;  /* 0xffffffff1200780c */ /* 0x000fe20005f64270 */
[----:B-----5:R-:W-:Y:S01]  /*05a0*/  @P4 IMAD.IADD R7, R7, 0x1, R24 ;  /* 0x0000000107074824 */ /* 0x020fe200078e0218 */
[----:B------:R-:W-:Y:S01]  /*05b0*/  ISETP.GT.AND P2, PT, R19, -0x1, !P2 ;  /* 0xffffffff1300780c */ /* 0x000fe20005744270 */
[----:B------:R-:W3:Y:S01]  /*05c0*/  @P5 LDG.E.U8 R24, desc[UR10][R2.64+0xd] ;  /* 0x00000d0a02185981 */ /* 0x000ee2000c1e1100 */
[----:B------:R-:W-:Y:S01]  /*05d0*/  PLOP3.LUT P3, PT, P3, P0, PT, 0x80, 0x8 ;  /* 0x000000000008781c */ /* 0x000fe20001f61070 */
[----:B------:R-:W-:Y:S01]  /*05e0*/  @P4 IMAD.IADD R5, R5, 0x1, R26 ;  /* 0x0000000105054824 */ /* 0x000fe200078e021a */
[----:B------:R-:W-:Y:S01]  /*05f0*/  PLOP3.LUT P2, PT, P2, P0, PT, 0x80, 0x8 ;  /* 0x000000000008781c */ /* 0x000fe20001741070 */
[----:B------:R-:W4:Y:S01]  /*0600*/  @P5 LDG.E.U8 R26, desc[UR10][R2.64+0xc] ;  /* 0x00000c0a021a5981 */ /* 0x000f22000c1e1100 */
[----:B------:R-:W-:Y:S01]  /*0610*/  @P4 IMAD.IADD R9, R9, 0x1, R28 ;  /* 0x0000000109094824 */ /* 0x000fe200078e021c */
[----:B------:R-:W-:-:S02]  /*0620*/  ISETP.GE.AND P4, PT, R15, UR14, PT ;  /* 0x0000000e0f007c0c */ /* 0x000fc4000bf86270 */
[----:B------:R-:W5:Y:S02]  /*0630*/  @P6 LDG.E.U8 R28, desc[UR10][R2.64+0xb] ;  /* 0x00000b0a021c6981 */ /* 0x000f64000c1e1100 */
[----:B------:R-:W-:Y:S02]  /*0640*/  ISETP.GT.AND P4, PT, R15, -0x1, !P4 ;  /* 0xffffffff0f00780c */ /* 0x000fe40006784270 */
[----:B------:R-:W2:Y:S02]  /*0650*/  @P6 LDG.E.U8 R15, desc[UR10][R2.64+0xa] ;  /* 0x00000a0a020f6981 */ /* 0x000ea4000c1e1100 */
[----:B------:R-:W-:Y:S01]  /*0660*/  PLOP3.LUT P4, PT, P4, P0, PT, 0x80, 0x8 ;  /* 0x000000000008781c */ /* 0x000fe20002781070 */
[----:B------:R-:W-:Y:S01]  /*0670*/  @P1 IMAD.IADD R7, R7, 0x1, R16 ;  /* 0x0000000107071824 */ /* 0x000fe200078e0210 */
[----:B------:R-:W3:Y:S04]  /*0680*/  @P3 LDG.E.U8 R20, desc[UR10][R2.64+0xf] ;  /* 0x00000f0a02143981 */ /* 0x000ee8000c1e1100 */
[----:B------:R-:W3:Y:S01]  /*0690*/  @P3 LDG.E.U8 R16, desc[UR10][R2.64+0x11] ;  /* 0x0000110a02103981 */ /* 0x000ee2000c1e1100 */
[----:B------:R-:W-:-:S03]  /*06a0*/  @P1 IMAD.IADD R5, R5, 0x1, R12 ;  /* 0x0000000105051824 */ /* 0x000fc600078e020c */
[----:B------:R-:W3:Y:S01]  /*06b0*/  @P3 LDG.E.U8 R18, desc[UR10][R2.64+0x10] ;  /* 0x0000100a02123981 */ /* 0x000ee2000c1e1100 */
[----:B------:R-:W-:-:S03]  /*06c0*/  @P1 IADD3 R9, PT, PT, R9, R14, RZ ;  /* 0x0000000e09091210 */ /* 0x000fc60007ffe0ff */
[----:B------:R-:W3:Y:S04]  /*06d0*/  @P2 LDG.E.U8 R19, desc[UR10][R2.64+0x12] ;  /* 0x0000120a02132981 */ /* 0x000ee8000c1e1100 */
[----:B------:R-:W3:Y:S04]  /*06e0*/  @P2 LDG.E.U8 R21, desc[UR10][R2.64+0x13] ;  /* 0x0000130a02152981 */ /* 0x000ee8000c1e1100 */
[----:B------:R-:W3:Y:S04]  /*06f0*/  @P2 LDG.E.U8 R12, desc[UR10][R2.64+0x14] ;  /* 0x0000140a020c2981 */ /* 0x000ee8000c1e1100 */
[----:B------:R-:W3:Y:S04]  /*0700*/  @P4 LDG.E.U8 R23, desc[UR10][R2.64+0x15] ;  /* 0x0000150a02174981 */ /* 0x000ee8000c1e1100 */
[----:B------:R-:W3:Y:S04]  /*0710*/  @P4 LDG.E.U8 R14, desc[UR10][R2.64+0x16] ;  /* 0x0000160a020e4981 */ /* 0x000ee8000c1e1100 */
[----:B------:R-:W3:Y:S01]  /*0720*/  @P4 LDG.E.U8 R25, desc[UR10][R2.64+0x17] ;  /* 0x0000170a02194981 */ /* 0x000ee2000c1e1100 */
[----:B------:R-:W-:Y:S01]  /*0730*/  @P1 VIADD R0, R0, 0x1 ;  /* 0x0000000100001836 */ /* 0x000fe20000000000 */
[----:B------:R-:W-:Y:S01]  /*0740*/  UIADD3 UR6, UPT, UPT, UR6, 0x8, URZ ;  /* 0x0000000806067890 */ /* 0x000fe2000fffe0ff */
[----:B------:R-:W-:-:S03]  /*0750*/  @P6 IMAD.IADD R7, R7, 0x1, R17 ;  /* 0x0000000107076824 */ /* 0x000fc600078e0211 */
[----:B------:R-:W-:Y:S01]  /*0760*/  @P6 IADD3 R0, PT, PT, R0, 0x1, RZ ;  /* 0x0000000100006810 */ /* 0x000fe20007ffe0ff */
[----:B------:R-:W-:-:S04]  /*0770*/  UISETP.NE.AND UP2, UPT, UR6, URZ, UPT ;  /* 0x000000ff0600728c */ /* 0x000fc8000bf45270 */
[----:B------:R-:W-:-:S04]  /*0780*/  @P5 VIADD R0, R0, 0x1 ;  /* 0x0000000100005836 */ /* 0x000fc80000000000 */
[----:B------:R-:W-:-:S04]  /*0790*/  @P3 VIADD R0, R0, 0x1 ;  /* 0x0000000100003836 */ /* 0x000fc80000000000 */
[----:B------:R-:W-:Y:S02]  /*07a0*/  @P2 VIADD R0, R0, 0x1 ;  /* 0x0000000100002836 */ /* 0x000fe40000000000 */
[----:B------:R-:W-:Y:S02]  /*07b0*/  VIADD R8, R8, 0x8 ;  /* 0x0000000808087836 */ /* 0x000fe40000000000 */
[----:B------:R-:W-:Y:S02]  /*07c0*/  VIADD R10, R10, 0x18 ;  /* 0x000000180a0a7836 */ /* 0x000fe40000000000 */
[----:B------:R-:W-:Y:S01]  /*07d0*/  @P4 VIADD R0, R0, 0x1 ;  /* 0x0000000100004836 */ /* 0x000fe20000000000 */
[----:B------:R-:W-:Y:S01]  /*07e0*/  UIADD3 UR7, UPT, UPT, UR7, 0x8, URZ ;  /* 0x0000000807077890 */ /* 0x000fe2000fffe0ff */
[----:B-----5:R-:W-:Y:S02]  /*07f0*/  @P6 IMAD.IADD R9, R9, 0x1, R28 ;  /* 0x0000000109096824 */ /* 0x020fe400078e021c */
[----:B--2---:R-:W-:-:S02]  /*0800*/  @P6 IMAD.IADD R5, R5, 0x1, R15 ;  /* 0x0000000105056824 */ /* 0x004fc400078e020f */
[----:B------:R-:W-:Y:S02]  /*0810*/  @P5 IMAD.IADD R9, R9, 0x1, R22 ;  /* 0x0000000109095824 */ /* 0x000fe400078e0216 */
[----:B----4-:R-:W-:Y:S01]  /*0820*/  @P5 IMAD.IADD R7, R7, 0x1, R26 ;  /* 0x0000000107075824 */ /* 0x010fe200078e021a */
[----:B---3--:R-:W-:Y:S01]  /*0830*/  @P5 IADD3 R5, PT, PT, R5, R24, RZ ;  /* 0x0000001805055210 */ /* 0x008fe20007ffe0ff */
[----:B------:R-:W-:Y:S02]  /*0840*/  @P3 IMAD.IADD R9, R9, 0x1, R16 ;  /* 0x0000000109093824 */ /* 0x000fe400078e0210 */
[----:B------:R-:W-:Y:S02]  /*0850*/  @P3 IMAD.IADD R7, R7, 0x1, R20 ;  /* 0x0000000107073824 */ /* 0x000fe400078e0214 */
[----:B------:R-:W-:Y:S02]  /*0860*/  @P3 IMAD.IADD R5, R5, 0x1, R18 ;  /* 0x0000000105053824 */ /* 0x000fe400078e0212 */
[----:B------:R-:W-:-:S02]  /*0870*/  @P2 IMAD.IADD R7, R7, 0x1, R19 ;  /* 0x0000000107072824 */ /* 0x000fc400078e0213 */
[----:B------:R-:W-:Y:S01]  /*0880*/  @P2 IMAD.IADD R5, R5, 0x1, R21 ;  /* 0x0000000105052824 */ /* 0x000fe200078e0215 */
[----:B------:R-:W-:Y:S01]  /*0890*/  @P2 IADD3 R9, PT, PT, R9, R12, RZ ;  /* 0x0000000c09092210 */ /* 0x000fe20007ffe0ff */
[----:B------:R-:W-:Y:S02]  /*08a0*/  @P4 IMAD.IADD R7, R7, 0x1, R23 ;  /* 0x0000000107074824 */ /* 0x000fe400078e0217 */
[----:B------:R-:W-:Y:S01]  /*08b0*/  @P4 IMAD.IADD R5, R5, 0x1, R14 ;  /* 0x0000000105054824 */ /* 0x000fe200078e020e */
[----:B------:R-:W-:Y:S01]  /*08c0*/  @P4 IADD3 R9, PT, PT, R9, R25, RZ ;  /* 0x0000001909094210 */ /* 0x000fe20007ffe0ff */
[----:B------:R-:W-:Y:S06]  /*08d0*/  BRA.U UP2, `(.L_x_1) ;  /* 0xfffffff902847547 */ /* 0x000fec000b83ffff */
[----:B------:R-:W-:-:S12]  /*08e0*/  UIADD3 UR6, UPT, UPT, UR7, -0x3, URZ ;  /* 0xfffffffd07067890 */ /* 0x000fd8000fffe0ff */
.L_x_0:
[----:B------:R-:W0:Y:S01]  /*08f0*/  LDCU UR7, c[0x0][0x398] ;  /* 0x00007300ff0777ac */ /* 0x000e220008000800 */
[----:B------:R-:W1:Y:S01]  /*0900*/  LDCU UR12, c[0x0][0x390] ;  /* 0x00007200ff0c77ac */ /* 0x000e620008000800 */
[----:B0-----:R-:W-:Y:S01]  /*0910*/  ULOP3.LUT UP2, URZ, UR7, 0x1, URZ, 0xc0, !UPT ;  /* 0x0000000107ff7892 */ /* 0x001fe2000f84c0ff */
[----:B-1----:R-:W-:Y:S10]  /*0920*/  BRA.U !UP1, `(.L_x_2) ;  /* 0x0000000509087547 */ /* 0x002ff4000b800000 */
[----:B------:R-:W0:Y:S01]  /*0930*/  LDCU UR7, c[0x0][0x390] ;  /* 0x00007200ff0777ac */ /* 0x000e220008000800 */
[----:B------:R-:W-:-:S04]  /*0940*/  VIADD R8, R11, UR6 ;  /* 0x000000060b087c36 */ /* 0x000fc80008000000 */
[C---:B------:R-:W-:Y:S01]  /*0950*/  VIADD R12, R8.reuse, 0x2 ;  /* 0x00000002080c7836 */ /* 0x040fe20000000000 */
[C---:B------:R-:W-:Y:S01]  /*0960*/  IADD3 R10, PT, PT, R8.reuse, 0x1, RZ ;  /* 0x00000001080a7810 */ /* 0x040fe20007ffe0ff */
[C---:B------:R-:W-:Y:S01]  /*0970*/  VIADD R20, R8.reuse, 0x3 ;  /* 0x0000000308147836 */ /* 0x040fe20000000000 */
[----:B0-----:R-:W-:Y:S02]  /*0980*/  ISETP.GE.AND P1, PT, R8, UR7, PT ;  /* 0x0000000708007c0c */ /* 0x001fe4000bf26270 */
[----:B------:R-:W-:Y:S02]  /*0990*/  ISETP.GE.AND P2, PT, R10, UR7, PT ;  /* 0x000000070a007c0c */ /* 0x000fe4000bf46270 */
[----:B------:R-:W-:Y:S02]  /*09a0*/  ISETP.GT.AND P1, PT, R8, -0x1, !P1 ;  /* 0xffffffff0800780c */ /* 0x000fe40004f24270 */
[----:B------:R-:W-:Y:S02]  /*09b0*/  ISETP.GT.AND P2, PT, R10, -0x1, !P2 ;  /* 0xffffffff0a00780c */ /* 0x000fe40005744270 */
[----:B------:R-:W-:-:S02]  /*09c0*/  ISETP.GE.AND P3, PT, R12, UR7, PT ;  /* 0x000000070c007c0c */ /* 0x000fc4000bf66270 */
[----:B------:R-:W-:Y:S02]  /*09d0*/  PLOP3.LUT P1, PT, P1, P0, PT, 0x80, 0x8 ;  /* 0x000000000008781c */ /* 0x000fe40000f21070 */
[----:B------:R-:W-:Y:S02]  /*09e0*/  PLOP3.LUT P2, PT, P2, P0, PT, 0x80, 0x8 ;  /* 0x000000000008781c */ /* 0x000fe40001741070 */
[----:B------:R-:W-:Y:S02]  /*09f0*/  ISETP.GT.AND P3, PT, R12, -0x1, !P3 ;  /* 0xffffffff0c00780c */ /* 0x000fe40005f64270 */
[C---:B------:R-:W-:Y:S02]  /*0a00*/  ISETP.GE.AND P4, PT, R20.reuse, UR7, PT ;  /* 0x0000000714007c0c */ /* 0x040fe4000bf86270 */
[----:B------:R-:W-:Y:S02]  /*0a10*/  PLOP3.LUT P3, PT, P3, P0, PT, 0x80, 0x8 ;  /* 0x000000000008781c */ /* 0x000fe40001f61070 */
[----:B------:R-:W-:-:S03]  /*0a20*/  ISETP.GT.AND P4, PT, R20, -0x1, !P4 ;  /* 0xffffffff1400780c */ /* 0x000fc60006784270 */
[----:B------:R-:W0:Y:S01]  /*0a30*/  @P1 LDC.64 R18, c[0x0][0x380] ;  /* 0x0000e000ff121b82 */ /* 0x000e220000000a00 */
[----:B------:R-:W-:Y:S01]  /*0a40*/  PLOP3.LUT P4, PT, P4, P0, PT, 0x80, 0x8 ;  /* 0x000000000008781c */ /* 0x000fe20002781070 */
[C---:B------:R-:W-:Y:S02]  /*0a50*/  @P1 IMAD R8, R13.reuse, UR7, R8 ;  /* 0x000000070d081c24 */ /* 0x040fe4000f8e0208 */
[C---:B------:R-:W-:Y:S02]  /*0a60*/  @P2 IMAD R10, R13.reuse, UR7, R10 ;  /* 0x000000070d0a2c24 */ /* 0x040fe4000f8e020a */
[----:B------:R-:W-:Y:S02]  /*0a70*/  @P1 IMAD R8, R8, 0x3, RZ ;  /* 0x0000000308081824 */ /* 0x000fe400078e02ff */
[----:B------:R-:W1:Y:S01]  /*0a80*/  @P2 LDC.64 R2, c[0x0][0x380] ;  /* 0x0000e000ff022b82 */ /* 0x000e620000000a00 */
[----:B------:R-:W-:Y:S02]  /*0a90*/  @P2 IMAD R10, R10, 0x3, RZ ;  /* 0x000000030a0a2824 */ /* 0x000fe400078e02ff */
[----:B------:R-:W-:-:S03]  /*0aa0*/  @P3 IMAD R12, R13, UR7, R12 ;  /* 0x000000070d0c3c24 */ /* 0x000fc6000f8e020c */
[----:B------:R-:W-:Y:S02]  /*0ab0*/  @P4 IMAD R21, R13, UR7, R20 ;  /* 0x000000070d154c24 */ /* 0x000fe4000f8e0214 */
[----:B------:R-:W2:Y:S01]  /*0ac0*/  @P3 LDC.64 R16, c[0x0][0x380] ;  /* 0x0000e000ff103b82 */ /* 0x000ea20000000a00 */
[----:B------:R-:W-:Y:S02]  /*0ad0*/  @P3 IMAD R20, R12, 0x3, RZ ;  /* 0x000000030c143824 */ /* 0x000fe400078e02ff */
[----:B------:R-:W-:-:S05]  /*0ae0*/  @P4 IMAD R21, R21, 0x3, RZ ;  /* 0x0000000315154824 */ /* 0x000fca00078e02ff */
[----:B------:R-:W3:Y:S01]  /*0af0*/  @P4 LDC.64 R14, c[0x0][0x380] ;  /* 0x0000e000ff0e4b82 */ /* 0x000ee20000000a00 */
[----:B0-----:R-:W-:-:S04]  /*0b00*/  @P1 IADD3 R18, P5, PT, R8, R18, RZ ;  /* 0x0000001208121210 */ /* 0x001fc80007fbe0ff */
[----:B------:R-:W-:Y:S02]  /*0b10*/  @P1 LEA.HI.X.SX32 R19, R8, R19, 0x1, P5 ;  /* 0x0000001308131211 */ /* 0x000fe400028f0eff */
[----:B-1----:R-:W-:-:S03]  /*0b20*/  @P2 IADD3 R2, P6, PT, R10, R2, RZ ;  /* 0x000000020a022210 */ /* 0x002fc60007fde0ff */
[----:B------:R-:W4:Y:S01]  /*0b30*/  @P1 LDG.E.U8 R8, desc[UR10][R18.64] ;  /* 0x0000000a12081981 */ /* 0x000f22000c1e1100 */
[----:B------:R-:W-:-:S03]  /*0b40*/  @P2 LEA.HI.X.SX32 R3, R10, R3, 0x1, P6 ;  /* 0x000000030a032211 */ /* 0x000fc600030f0eff */
[----:B------:R-:W5:Y:S01]  /*0b50*/  @P1 LDG.E.U8 R12, desc[UR10][R18.64+0x2] ;  /* 0x0000020a120c1981 */ /* 0x000f62000c1e1100 */
[----:B--2---:R-:W-:-:S03]  /*0b60*/  @P3 IADD3 R16, P5, PT, R20, R16, RZ ;  /* 0x0000001014103210 */ /* 0x004fc60007fbe0ff */
[----:B------:R-:W2:Y:S01]  /*0b70*/  @P1 LDG.E.U8 R10, desc[UR10][R18.64+0x1] ;  /* 0x0000010a120a1981 */ /* 0x000ea2000c1e1100 */
[----:B------:R-:W-:-:S03]  /*0b80*/  @P3 LEA.HI.X.SX32 R17, R20, R17, 0x1, P5 ;  /* 0x0000001114113211 */ /* 0x000fc600028f0eff */
[----:B------:R-:W2:Y:S01]  /*0b90*/  @P2 LDG.E.U8 R20, desc[UR10][R2.64] ;  /* 0x0000000a02142981 */ /* 0x000ea2000c1e1100 */
[----:B---3--:R-:W-:-:S03]  /*0ba0*/  @P4 IADD3 R14, P5, PT, R21, R14, RZ ;  /* 0x0000000e150e4210 */ /* 0x008fc60007fbe0ff */
[----:B------:R-:W3:Y:S04]  /*0bb0*/  @P2 LDG.E.U8 R22, desc[UR10][R2.64+0x1] ;  /* 0x0000010a02162981 */ /* 0x000ee8000c1e1100 */
[----:B------:R-:W3:Y:S01]  /*0bc0*/  @P2 LDG.E.U8 R24, desc[UR10][R2.64+0x2] ;  /* 0x0000020a02182981 */ /* 0x000ee2000c1e1100 */
[----:B------:R-:W-:-:S03]  /*0bd0*/  @P4 LEA.HI.X.SX32 R15, R21, R15, 0x1, P5 ;  /* 0x0000000f150f4211 */ /* 0x000fc600028f0eff */
[----:B------:R-:W3:Y:S04]  /*0be0*/  @P3 LDG.E.U8 R26, desc[UR10][R16.64] ;  /* 0x0000000a101a3981 */ /* 0x000ee8000c1e1100 */
[----:B------:R-:W3:Y:S04]  /*0bf0*/  @P3 LDG.E.U8 R28, desc[UR10][R16.64+0x1] ;  /* 0x0000010a101c3981 */ /* 0x000ee8000c1e1100 */
[----:B------:R-:W3:Y:S04]  /*0c00*/  @P3 LDG.E.U8 R21, desc[UR10][R16.64+0x2] ;  /* 0x0000020a10153981 */ /* 0x000ee8000c1e1100 */
[----:B------:R-:W3:Y:S04]  /*0c10*/  @P4 LDG.E.U8 R23, desc[UR10][R14.64] ;  /* 0x0000000a0e174981 */ /* 0x000ee8000c1e1100 */
[----:B------:R-:W3:Y:S04]  /*0c20*/  @P4 LDG.E.U8 R18, desc[UR10][R14.64+0x1] ;  /* 0x0000010a0e124981 */ /* 0x000ee8000c1e1100 */
[----:B------:R-:W3:Y:S01]  /*0c30*/  @P4 LDG.E.U8 R19, desc[UR10][R14.64+0x2] ;  /* 0x0000020a0e134981 */ /* 0x000ee2000c1e1100 */
[----:B------:R-:W-:-:S04]  /*0c40*/  @P1 VIADD R0, R0, 0x1 ;  /* 0x0000000100001836 */ /* 0x000fc80000000000 */
[----:B------:R-:W-:-:S04]  /*0c50*/  @P2 VIADD R0, R0, 0x1 ;  /* 0x0000000100002836 */ /* 0x000fc80000000000 */
[----:B------:R-:W-:Y:S01]  /*0c60*/  @P3 VIADD R0, R0, 0x1 ;  /* 0x0000000100003836 */ /* 0x000fe20000000000 */
[----:B------:R-:W-:-:S03]  /*0c70*/  UIADD3 UR6, UPT, UPT, UR6, 0x4, URZ ;  /* 0x0000000406067890 */ /* 0x000fc6000fffe0ff */
[----:B------:R-:W-:Y:S02]  /*0c80*/  @P4 VIADD R0, R0, 0x1 ;  /* 0x0000000100004836 */ /* 0x000fe40000000000 */
[----:B----4-:R-:W-:Y:S01]  /*0c90*/  @P1 IMAD.IADD R7, R7, 0x1, R8 ;  /* 0x0000000107071824 */ /* 0x010fe200078e0208 */
[----:B-----5:R-:W-:Y:S01]  /*0ca0*/  @P1 IADD3 R9, PT, PT, R9, R12, RZ ;  /* 0x0000000c09091210 */ /* 0x020fe20007ffe0ff */
[----:B--2---:R-:W-:Y:S02]  /*0cb0*/  @P1 IMAD.IADD R5, R5, 0x1, R10 ;  /* 0x0000000105051824 */ /* 0x004fe400078e020a */
[----:B------:R-:W-:Y:S02]  /*0cc0*/  @P2 IMAD.IADD R7, R7, 0x1, R20 ;  /* 0x0000000107072824 */ /* 0x000fe400078e0214 */
[----:B---3--:R-:W-:Y:S02]  /*0cd0*/  @P2 IMAD.IADD R5, R5, 0x1, R22 ;  /* 0x0000000105052824 */ /* 0x008fe400078e0216 */
[----:B------:R-:W-:Y:S01]  /*0ce0*/  @P2 IMAD.IADD R9, R9, 0x1, R24 ;  /* 0x0000000109092824 */ /* 0x000fe200078e0218 */
[----:B------:R-:W-:Y:S01]  /*0cf0*/  @P3 IADD3 R7, PT, PT, R7, R26, RZ ;  /* 0x0000001a07073210 */ /* 0x000fe20007ffe0ff */
[----:B------:R-:W-:-:S02]  /*0d00*/  @P3 IMAD.IADD R5, R5, 0x1, R28 ;  /* 0x0000000105053824 */ /* 0x000fc400078e021c */
[----:B------:R-:W-:Y:S01]  /*0d10*/  @P3 IMAD.IADD R9, R9, 0x1, R21 ;  /* 0x0000000109093824 */ /* 0x000fe200078e0215 */
[----:B------:R-:W-:Y:S01]  /*0d20*/  @P4 IADD3 R7, PT, PT, R7, R23, RZ ;  /* 0x0000001707074210 */ /* 0x000fe20007ffe0ff */
[----:B------:R-:W-:Y:S02]  /*0d30*/  @P4 IMAD.IADD R5, R5, 0x1, R18 ;  /* 0x0000000105054824 */ /* 0x000fe400078e0212 */
[----:B------:R-:W-:-:S07]  /*0d40*/  @P4 IMAD.IADD R9, R9, 0x1, R19 ;  /* 0x0000000109094824 */ /* 0x000fce00078e0213 */
.L_x_2:
[----:B------:R-:W-:Y:S05]  /*0d50*/  BRA.U !UP2, `(.L_x_3) ;  /* 0x000000010a887547 */ /* 0x000fea000b800000 */
[----:B------:R-:W0:Y:S01]  /*0d60*/  LDCU UR7, c[0x0][0x390] ;  /* 0x00007200ff0777ac */ /* 0x000e220008000800 */
[----:B------:R-:W-:-:S05]  /*0d70*/  VIADD R8, R11, UR6 ;  /* 0x000000060b087c36 */ /* 0x000fca0008000000 */
[C---:B------:R-:W-:Y:S02]  /*0d80*/  IADD3 R10, PT, PT, R8.reuse, 0x1, RZ ;  /* 0x00000001080a7810 */ /* 0x040fe40007ffe0ff */
[----:B0-----:R-:W-:Y:S02]  /*0d90*/  ISETP.GE.AND P1, PT, R8, UR7, PT ;  /* 0x0000000708007c0c */ /* 0x001fe4000bf26270 */
[----:B------:R-:W-:Y:S02]  /*0da0*/  ISETP.GE.AND P2, PT, R10, UR7, PT ;  /* 0x000000070a007c0c */ /* 0x000fe4000bf46270 */
[----:B------:R-:W-:Y:S02]  /*0db0*/  ISETP.GT.AND P1, PT, R8, -0x1, !P1 ;  /* 0xffffffff0800780c */ /* 0x000fe40004f24270 */
[----:B------:R-:W-:Y:S02]  /*0dc0*/  ISETP.GT.AND P2, PT, R10, -0x1, !P2 ;  /* 0xffffffff0a00780c */ /* 0x000fe40005744270 */
[----:B------:R-:W-:-:S02]  /*0dd0*/  PLOP3.LUT P1, PT, P1, P0, PT, 0x80, 0x8 ;  /* 0x000000000008781c */ /* 0x000fc40000f21070 */
[----:B------:R-:W-:-:S11]  /*0de0*/  PLOP3.LUT P2, PT, P2, P0, PT, 0x80, 0x8 ;  /* 0x000000000008781c */ /* 0x000fd60001741070 */
[----:B------:R-:W0:Y:S01]  /*0df0*/  @P1 LDC.64 R2, c[0x0][0x380] ;  /* 0x0000e000ff021b82 */ /* 0x000e220000000a00 */
[C---:B------:R-:W-:Y:S02]  /*0e00*/  @P1 IMAD R8, R13.reuse, UR7, R8 ;  /* 0x000000070d081c24 */ /* 0x040fe4000f8e0208 */
[----:B------:R-:W-:Y:S02]  /*0e10*/  @P2 IMAD R10, R13, UR7, R10 ;  /* 0x000000070d0a2c24 */ /* 0x000fe4000f8e020a */
[----:B------:R-:W-:Y:S02]  /*0e20*/  @P1 IMAD R8, R8, 0x3, RZ ;  /* 0x0000000308081824 */ /* 0x000fe400078e02ff */
[----:B------:R-:W-:Y:S01]  /*0e30*/  @P2 IMAD R10, R10, 0x3, RZ ;  /* 0x000000030a0a2824 */ /* 0x000fe200078e02ff */
[----:B------:R-:W1:Y:S02]  /*0e40*/  @P2 LDC.64 R14, c[0x0][0x380] ;  /* 0x0000e000ff0e2b82 */ /* 0x000e640000000a00 */
[----:B0-----:R-:W-:-:S04]  /*0e50*/  @P1 IADD3 R2, P3, PT, R8, R2, RZ ;  /* 0x0000000208021210 */ /* 0x001fc80007f7e0ff */
[----:B------:R-:W-:Y:S02]  /*0e60*/  @P1 LEA.HI.X.SX32 R3, R8, R3, 0x1, P3 ;  /* 0x0000000308031211 */ /* 0x000fe400018f0eff */
[----:B-1----:R-:W-:-:S03]  /*0e70*/  @P2 IADD3 R14, P3, PT, R10, R14, RZ ;  /* 0x0000000e0a0e2210 */ /* 0x002fc60007f7e0ff */
[----:B------:R-:W2:Y:S01]  /*0e80*/  @P1 LDG.E.U8 R8, desc[UR10][R2.64] ;  /* 0x0000000a02081981 */ /* 0x000ea2000c1e1100 */
[----:B------:R-:W-:-:S03]  /*0e90*/  @P2 LEA.HI.X.SX32 R15, R10, R15, 0x1, P3 ;  /* 0x0000000f0a0f2211 */ /* 0x000fc600018f0eff */
[----:B------:R-:W3:Y:S04]  /*0ea0*/  @P1 LDG.E.U8 R12, desc[UR10][R2.64+0x2] ;  /* 0x0000020a020c1981 */ /* 0x000ee8000c1e1100 */
[----:B------:R-:W4:Y:S04]  /*0eb0*/  @P1 LDG.E.U8 R10, desc[UR10][R2.64+0x1] ;  /* 0x0000010a020a1981 */ /* 0x000f28000c1e1100 */
[----:B------:R-:W5:Y:S04]  /*0ec0*/  @P2 LDG.E.U8 R16, desc[UR10][R14.64] ;  /* 0x0000000a0e102981 */ /* 0x000f68000c1e1100 */
[----:B------:R-:W5:Y:S04]  /*0ed0*/  @P2 LDG.E.U8 R18, desc[UR10][R14.64+0x1] ;  /* 0x0000010a0e122981 */ /* 0x000f68000c1e1100 */
[----:B------:R-:W5:Y:S01]  /*0ee0*/  @P2 LDG.E.U8 R20, desc[UR10][R14.64+0x2] ;  /* 0x0000020a0e142981 */ /* 0x000f62000c1e1100 */
[----:B------:R-:W-:Y:S01]  /*0ef0*/  @P1 IADD3 R0, PT, PT, R0, 0x1, RZ ;  /* 0x0000000100001810 */ /* 0x000fe20007ffe0ff */
[----:B------:R-:W-:-:S03]  /*0f00*/  UIADD3 UR6, UPT, UPT, UR6, 0x2, URZ ;  /* 0x0000000206067890 */ /* 0x000fc6000fffe0ff */
[----:B------:R-:W-:Y:S01]  /*0f10*/  @P2 IADD3 R0, PT, PT, R0, 0x1, RZ ;  /* 0x0000000100002810 */ /* 0x000fe20007ffe0ff */
[----:B--2---:R-:W-:Y:S02]  /*0f20*/  @P1 IMAD.IADD R7, R7, 0x1, R8 ;  /* 0x0000000107071824 */ /* 0x004fe400078e0208 */
[----:B---3--:R-:W-:Y:S02]  /*0f30*/  @P1 IMAD.IADD R9, R9, 0x1, R12 ;  /* 0x0000000109091824 */ /* 0x008fe400078e020c */
[----:B----4-:R-:W-:Y:S02]  /*0f40*/  @P1 IMAD.IADD R5, R5, 0x1, R10 ;  /* 0x0000000105051824 */ /* 0x010fe400078e020a */
[----:B-----5:R-:W-:Y:S02]  /*0f50*/  @P2 IMAD.IADD R7, R7, 0x1, R16 ;  /* 0x0000000107072824 */ /* 0x020fe400078e0210 */
[----:B------:R-:W-:Y:S02]  /*0f60*/  @P2 IMAD.IADD R5, R5, 0x1, R18 ;  /* 0x0000000105052824 */ /* 0x000fe400078e0212 */
[----:B------:R-:W-:-:S07]  /*0f70*/  @P2 IMAD.IADD R9, R9, 0x1, R20 ;  /* 0x0000000109092824 */ /* 0x000fce00078e0214 */
.L_x_3:
[----:B------:R-:W-:Y:S01]  /*0f80*/  VIADD R2, R11, UR6 ;  /* 0x000000060b027c36 */ /* 0x000fe20008000000 */
[----:B------:R-:W-:Y:S04]  /*0f90*/  BSSY.RECONVERGENT B0, `(.L_x_4) ;  /* 0x0000011000007945 */ /* 0x000fe80003800200 */
[----:B------:R-:W-:-:S04]  /*0fa0*/  ISETP.GE.AND P1, PT, R2, UR12, PT ;  /* 0x0000000c02007c0c */ /* 0x000fc8000bf26270 */
[----:B------:R-:W-:-:S04]  /*0fb0*/  ISETP.GT.AND P1, PT, R2, -0x1, !P1 ;  /* 0xffffffff0200780c */ /* 0x000fc80004f24270 */
[----:B------:R-:W-:-:S13]  /*0fc0*/  PLOP3.LUT P1, PT, P1, P0, PT, 0x80, 0x8 ;  /* 0x000000000008781c */ /* 0x000fda0000f21070 */
[----:B------:R-:W-:Y:S05]  /*0fd0*/  @!P1 BRA `(.L_x_5) ;  /* 0x0000000000309947 */ /* 0x000fea0003800000 */
[----:B------:R-:W0:Y:S01]  /*0fe0*/  LDCU.64 UR6, c[0x0][0x380] ;  /* 0x00007000ff0677ac */ /* 0x000e220008000a00 */
[----:B------:R-:W-:-:S04]  /*0ff0*/  IMAD R13, R13, UR12, R2 ;  /* 0x0000000c0d0d7c24 */ /* 0x000fc8000f8e0202 */
[----:B------:R-:W-:-:S05]  /*1000*/  IMAD R13, R13, 0x3, RZ ;  /* 0x000000030d0d7824 */ /* 0x000fca00078e02ff */
[----:B0-----:R-:W-:-:S04]  /*1010*/  IADD3 R2, P0, PT, R13, UR6, RZ ;  /* 0x000000060d027c10 */ /* 0x001fc8000ff1e0ff */
[----:B------:R-:W-:-:S05]  /*1020*/  LEA.HI.X.SX32 R3, R13, UR7, 0x1, P0 ;  /* 0x000000070d037c11 */ /* 0x000fca00080f0eff */
[----:B------:R-:W2:Y:S04]  /*1030*/  LDG.E.U8 R8, desc[UR10][R2.64] ;  /* 0x0000000a02087981 */ /* 0x000ea8000c1e1100 */
[----:B------:R-:W3:Y:S04]  /*1040*/  LDG.E.U8 R10, desc[UR10][R2.64+0x1] ;  /* 0x0000010a020a7981 */ /* 0x000ee8000c1e1100 */
[----:B------:R-:W4:Y:S01]  /*1050*/  LDG.E.U8 R12, desc[UR10][R2.64+0x2] ;  /* 0x0000020a020c7981 */ /* 0x000f22000c1e1100 */
[----:B------:R-:W-:Y:S02]  /*1060*/  VIADD R0, R0, 0x1 ;  /* 0x0000000100007836 */ /* 0x000fe40000000000 */
[----:B--2---:R-:W-:-:S02]  /*1070*/  IMAD.IADD R7, R7, 0x1, R8 ;  /* 0x0000000107077824 */ /* 0x004fc400078e0208 */
[----:B---3--:R-:W-:Y:S01]  /*1080*/  IMAD.IADD R5, R5, 0x1, R10 ;  /* 0x0000000105057824 */ /* 0x008fe200078e020a */
[----:B----4-:R-:W-:-:S07]  /*1090*/  IADD3 R9, PT, PT, R9, R12, RZ ;  /* 0x0000000c09097210 */ /* 0x010fce0007ffe0ff */
.L_x_5:
[----:B------:R-:W-:Y:S05]  /*10a0*/  BSYNC.RECONVERGENT B0 ;  /* 0x0000000000007941 */ /* 0x000fea0003800200 */
.L_x_4:
[----:B------:R-:W-:Y:S05]  /*10b0*/  BRA.U UP0, `(.L_x_6) ;  /* 0xfffffff100407547 */ /* 0x000fea000b83ffff */
[-C--:B------:R-:W-:Y:S01]  /*10c0*/  IABS R2, R0.reuse ;  /* 0x0000000000027213 */ /* 0x080fe20000000000 */
[----:B------:R-:W0:Y:S01]  /*10d0*/  LDCU.64 UR6, c[0x0][0x388] ;  /* 0x00007100ff0677ac */ /* 0x000e220008000a00 */
[----:B------:R-:W-:Y:S01]  /*10e0*/  IABS R10, R7 ;  /* 0x00000007000a7213 */ /* 0x000fe20000000000 */
[----:B------:R-:W-:Y:S01]  /*10f0*/  IMAD R4, R4, UR12, R11 ;  /* 0x0000000c04047c24 */ /* 0x000fe2000f8e020b */
[----:B------:R-:W1:Y:S01]  /*1100*/  I2F.RP R3, R2 ;  /* 0x0000000200037306 */ /* 0x000e620000209400 */
[-C--:B------:R-:W-:Y:S02]  /*1110*/  IABS R6, R0.reuse ;  /* 0x0000000000067213 */ /* 0x080fe40000000000 */
[----:B------:R-:W-:Y:S01]  /*1120*/  IABS R14, R9 ;  /* 0x00000009000e7213 */ /* 0x000fe20000000000 */
[----:B------:R-:W-:Y:S01]  /*1130*/  IMAD R4, R4, 0x3, RZ ;  /* 0x0000000304047824 */ /* 0x000fe200078e02ff */
[-C--:B------:R-:W-:Y:S01]  /*1140*/  LOP3.LUT R7, R7, R0.reuse, RZ, 0x3c, !PT ;  /* 0x0000000007077212 */ /* 0x080fe200078e3cff */
[----:B------:R-:W-:Y:S01]  /*1150*/  IMAD.MOV R17, RZ, RZ, -R6 ;  /* 0x000000ffff117224 */ /* 0x000fe200078e0a06 */
[----:B------:R-:W-:-:S02]  /*1160*/  LOP3.LUT R9, R9, R0, RZ, 0x3c, !PT ;  /* 0x0000000009097212 */ /* 0x000fc400078e3cff */
[----:B------:R-:W-:Y:S01]  /*1170*/  ISETP.GE.AND P4, PT, R7, RZ, PT ;  /* 0x000000ff0700720c */ /* 0x000fe20003f86270 */
[----:B-1----:R-:W1:Y:S02]  /*1180*/  MUFU.RCP R3, R3 ;  /* 0x0000000300037308 */ /* 0x002e640000001000 */
[----:B-1----:R-:W-:-:S06]  /*1190*/  VIADD R12, R3, 0xffffffe ;  /* 0x0ffffffe030c7836 */ /* 0x002fcc0000000000 */
[----:B------:R1:W2:Y:S02]  /*11a0*/  F2I.FTZ.U32.TRUNC.NTZ R13, R12 ;  /* 0x0000000c000d7305 */ /* 0x0002a4000021f000 */
[----:B-1----:R-:W-:Y:S02]  /*11b0*/  HFMA2 R12, -RZ, RZ, 0, 0 ;  /* 0x00000000ff0c7431 */ /* 0x002fe400000001ff */
[----:B--2---:R-:W-:-:S04]  /*11c0*/  IMAD.MOV R15, RZ, RZ, -R13 ;  /* 0x000000ffff0f7224 */ /* 0x004fc800078e0a0d */
[----:B------:R-:W-:-:S04]  /*11d0*/  IMAD R15, R15, R2, RZ ;  /* 0x000000020f0f7224 */ /* 0x000fc800078e02ff */
[----:B------:R-:W-:Y:S01]  /*11e0*/  IMAD.HI.U32 R13, R13, R15, R12 ;  /* 0x0000000f0d0d7227 */ /* 0x000fe200078e000c */
[----:B------:R-:W-:Y:S02]  /*11f0*/  IABS R12, R5 ;  /* 0x00000005000c7213 */ /* 0x000fe40000000000 */
[----:B------:R-:W-:-:S03]  /*1200*/  LOP3.LUT R5, R5, R0, RZ, 0x3c, !PT ;  /* 0x0000000005057212 */ /* 0x000fc600078e3cff */
[----:B------:R-:W-:-:S04]  /*1210*/  IMAD.HI.U32 R3, R13, R10, RZ ;  /* 0x0000000a0d037227 */ /* 0x000fc800078e00ff */
[----:B------:R-:W-:-:S04]  /*1220*/  IMAD.HI.U32 R6, R13, R12, RZ ;  /* 0x0000000c0d067227 */ /* 0x000fc800078e00ff */
[----:B------:R-:W-:-:S04]  /*1230*/  IMAD.HI.U32 R8, R13, R14, RZ ;  /* 0x0000000e0d087227 */ /* 0x000fc800078e00ff */
[-C--:B------:R-:W-:Y:S02]  /*1240*/  IMAD R13, R3, R17.reuse, R10 ;  /* 0x00000011030d7224 */ /* 0x080fe400078e020a */
[-C--:B------:R-:W-:Y:S02]  /*1250*/  IMAD R15, R6, R17.reuse, R12 ;  /* 0x00000011060f7224 */ /* 0x080fe400078e020c */
[----:B------:R-:W-:Y:S01]  /*1260*/  IMAD R17, R8, R17, R14 ;  /* 0x0000001108117224 */ /* 0x000fe200078e020e */
[C---:B------:R-:W-:Y:S02]  /*1270*/  ISETP.GT.U32.AND P5, PT, R2.reuse, R13, PT ;  /* 0x0000000d0200720c */ /* 0x040fe40003fa4070 */
[C---:B------:R-:W-:Y:S02]  /*1280*/  ISETP.GT.U32.AND P6, PT, R2.reuse, R15, PT ;  /* 0x0000000f0200720c */ /* 0x040fe40003fc4070 */
[----:B------:R-:W-:-:S09]  /*1290*/  ISETP.GT.U32.AND P0, PT, R2, R17, PT ;  /* 0x000000110200720c */ /* 0x000fd20003f04070 */
[--C-:B------:R-:W-:Y:S02]  /*12a0*/  @!P5 IMAD.IADD R13, R13, 0x1, -R2.reuse ;  /* 0x000000010d0dd824 */ /* 0x100fe400078e0a02 */
[----:B------:R-:W-:Y:S02]  /*12b0*/  @!P6 IMAD.IADD R15, R15, 0x1, -R2 ;  /* 0x000000010f0fe824 */ /* 0x000fe400078e0a02 */
[-C--:B------:R-:W-:Y:S01]  /*12c0*/  @!P0 IADD3 R17, PT, PT, R17, -R2.reuse, RZ ;  /* 0x8000000211118210 */ /* 0x080fe20007ffe0ff */
[----:B------:R-:W-:Y:S01]  /*12d0*/  @!P5 VIADD R3, R3, 0x1 ;  /* 0x000000010303d836 */ /* 0x000fe20000000000 */
[-C--:B------:R-:W-:Y:S01]  /*12e0*/  ISETP.GE.U32.AND P1, PT, R13, R2.reuse, PT ;  /* 0x000000020d00720c */ /* 0x080fe20003f26070 */
[----:B------:R-:W-:Y:S01]  /*12f0*/  @!P6 VIADD R6, R6, 0x1 ;  /* 0x000000010606e836 */ /* 0x000fe20000000000 */
[-C--:B------:R-:W-:Y:S01]  /*1300*/  ISETP.GE.U32.AND P2, PT, R15, R2.reuse, PT ;  /* 0x000000020f00720c */ /* 0x080fe20003f46070 */
[----:B------:R-:W-:Y:S01]  /*1310*/  @!P0 VIADD R8, R8, 0x1 ;  /* 0x0000000108088836 */ /* 0x000fe20000000000 */
[----:B------:R-:W-:-:S02]  /*1320*/  ISETP.GE.U32.AND P3, PT, R17, R2, PT ;  /* 0x000000021100720c */ /* 0x000fc40003f66070 */
[----:B------:R-:W-:Y:S02]  /*1330*/  ISETP.GE.AND P5, PT, R5, RZ, PT ;  /* 0x000000ff0500720c */ /* 0x000fe40003fa6270 */
[----:B------:R-:W-:Y:S02]  /*1340*/  ISETP.GE.AND P6, PT, R9, RZ, PT ;  /* 0x000000ff0900720c */ /* 0x000fe40003fc6270 */
[----:B------:R-:W-:Y:S02]  /*1350*/  ISETP.NE.AND P0, PT, R0, RZ, PT ;  /* 0x000000ff0000720c */ /* 0x000fe40003f05270 */
[----:B------:R-:W-:Y:S02]  /*1360*/  LOP3.LUT R5, RZ, R0, RZ, 0x33, !PT ;  /* 0x00000000ff057212 */ /* 0x000fe400078e33ff */
[----:B------:R-:W-:Y:S01]  /*1370*/  @P1 IADD3 R3, PT, PT, R3, 0x1, RZ ;  /* 0x0000000103031810 */ /* 0x000fe20007ffe0ff */
[----:B------:R-:W-:Y:S01]  /*1380*/  @P2 VIADD R6, R6, 0x1 ;  /* 0x0000000106062836 */ /* 0x000fe20000000000 */
[----:B0-----:R-:W-:Y:S01]  /*1390*/  IADD3 R2, P1, PT, R4, UR6, RZ ;  /* 0x0000000604027c10 */ /* 0x001fe2000ff3e0ff */
[----:B------:R-:W-:-:S02]  /*13a0*/  @P3 VIADD R8, R8, 0x1 ;  /* 0x0000000108083836 */ /* 0x000fc40000000000 */
[----:B------:R-:W-:Y:S01]  /*13b0*/  IMAD.MOV.U32 R0, RZ, RZ, R3 ;  /* 0x000000ffff007224 */ /* 0x000fe200078e0003 */
[----:B------:R-:W-:Y:S01]  /*13c0*/  LEA.HI.X.SX32 R3, R4, UR7, 0x1, P1 ;  /* 0x0000000704037c11 */ /* 0x000fe200088f0eff */
[----:B------:R-:W-:Y:S02]  /*13d0*/  @!P5 IMAD.MOV R6, RZ, RZ, -R6 ;  /* 0x000000ffff06d224 */ /* 0x000fe400078e0a06 */
[----:B------:R-:W-:Y:S01]  /*13e0*/  @!P6 IMAD.MOV R8, RZ, RZ, -R8 ;  /* 0x000000ffff08e224 */ /* 0x000fe200078e0a08 */
[----:B------:R-:W-:Y:S02]  /*13f0*/  @!P4 IADD3 R0, PT, PT, -R0, RZ, RZ ;  /* 0x000000ff0000c210 */ /* 0x000fe40007ffe1ff */
[C---:B------:R-:W-:Y:S02]  /*1400*/  SEL R9, R5.reuse, R6, !P0 ;  /* 0x0000000605097207 */ /* 0x040fe40004000000 */
[C---:B------:R-:W-:Y:S02]  /*1410*/  SEL R7, R5.reuse, R0, !P0 ;  /* 0x0000000005077207 */ /* 0x040fe40004000000 */
[----:B------:R-:W-:Y:S01]  /*1420*/  SEL R5, R5, R8, !P0 ;  /* 0x0000000805057207 */ /* 0x000fe20004000000 */
[----:B------:R-:W-:Y:S04]  /*1430*/  STG.E.U8 desc[UR10][R2.64+0x1], R9 ;  /* 0x0000010902007986 */ /* 0x000fe8000c10110a */
[----:B------:R-:W-:Y:S04]  /*1440*/  STG.E.U8 desc[UR10][R2.64], R7 ;  /* 0x0000000702007986 */ /* 0x000fe8000c10110a */
[----:B------:R-:W-:Y:S01]  /*1450*/  STG.E.U8 desc[UR10][R2.64+0x2], R5 ;  /* 0x0000020502007986 */ /* 0x000fe2000c10110a */
[----:B------:R-:W-:Y:S05]  /*1460*/  EXIT ;  /* 0x000000000000794d */ /* 0x000fea0003800000 */
.L_x_7:
[----:B------:R-:W-:-:S00]  /*1470*/  BRA `(.L_x_7) ;  /* 0xfffffffc00fc7947 */ /* 0x000fc0000383ffff */
[----:B------:R-:W-:-:S00]  /*1480*/  NOP ;  /* 0x0000000000007918 */ /* 0x000fc00000000000 */
[----:B------:R-:W-:-:S00]  /*1490*/  NOP ;  /* 0x0000000000007918 */ /* 0x000fc00000000000 */
[----:B------:R-:W-:-:S00]  /*14a0*/  NOP ;  /* 0x0000000000007918 */ /* 0x000fc00000000000 */
[----:B------:R-:W-:-:S00]  /*14b0*/  NOP ;  /* 0x0000000000007918 */ /* 0x000fc00000000000 */
[----:B------:R-:W-:-:S00]  /*14c0*/  NOP ;  /* 0x0000000000007918 */ /* 0x000fc00000000000 */
[----:B------:R-:W-:-:S00]  /*14d0*/  NOP ;  /* 0x0000000000007918 */ /* 0x000fc00000000000 */
[----:B------:R-:W-:-:S00]  /*14e0*/  NOP ;  /* 0x0000000000007918 */ /* 0x000fc00000000000 */
[----:B------:R-:W-:-:S00]  /*14f0*/  NOP ;  /* 0x0000000000007918 */ /* 0x000fc00000000000 */
.L_x_8:


//--------------------- .nv.shared.reserved.0     --------------------------
	.section	.nv.shared.reserved.0,"aw",@nobits
	.weak		__nv_reservedSMEM_offset_0_alias
	.size		__nv_reservedSMEM_offset_0_alias, 0, 64
	.other		__nv_reservedSMEM_offset_0_alias,@"STO_CUDA_RESERVED_SHARED STV_DEFAULT"
__nv_reservedSMEM_offset_0_alias:
	.zero		0
	.zero		64


//--------------------- .nv.constant0._Z9cuda_blurPhS_iii --------------------------
	.section	.nv.constant0._Z9cuda_blurPhS_iii,"a",@progbits
	.sectionflags	@""
	.align	4
.nv.constant0._Z9cuda_blurPhS_iii:
	.zero		924


//--------------------- SYMBOLS --------------------------

	.type		.nv.reservedSmem.offset0,@object
	.size		.nv.reservedSmem.offset0,0x4
